	.headerflags	@"EF_CUDA_TEXMODE_UNIFIED EF_CUDA_64BIT_ADDRESS EF_CUDA_ACCELERATORS EF_CUDA_SM90 EF_CUDA_VIRTUAL_SM(EF_CUDA_SM90)"
	.elftype	@"ET_EXEC"


//--------------------- .nv.info                  --------------------------
	.section	.nv.info,"",@"SHT_CUDA_INFO"
	.align	4


	//----- nvinfo : EIATTR_REGCOUNT
	.align		4
        /*0000*/ 	.byte	0x04, 0x2f
        /*0002*/ 	.short	(.L_1 - .L_0)
	.align		4
.L_0:
        /*0004*/ 	.word	index@(triton_poi_fused_convolution_11)
        /*0008*/ 	.word	0x0000000c


	//----- nvinfo : EIATTR_MIN_STACK_SIZE
	.align		4
.L_1:
        /*000c*/ 	.byte	0x04, 0x12
        /*000e*/ 	.short	(.L_3 - .L_2)
	.align		4
.L_2:
        /*0010*/ 	.word	index@(triton_poi_fused_convolution_11)
        /*0014*/ 	.word	0x00000000


	//----- nvinfo : EIATTR_FRAME_SIZE
	.align		4
.L_3:
        /*0018*/ 	.byte	0x04, 0x11
        /*001a*/ 	.short	(.L_5 - .L_4)
	.align		4
.L_4:
        /*001c*/ 	.word	index@(triton_poi_fused_convolution_11)
        /*0020*/ 	.word	0x00000000


	//----- nvinfo : EIATTR_MIN_STACK_SIZE
	.align		4
.L_5:
        /*0024*/ 	.byte	0x04, 0x12
        /*0026*/ 	.short	(.L_7 - .L_6)
	.align		4
.L_6:
        /*0028*/ 	.word	index@(triton_poi_fused_convolution_11)
        /*002c*/ 	.word	0x00000000
.L_7:


//--------------------- .nv.info.triton_poi_fused_convolution_11 --------------------------
	.section	.nv.info.triton_poi_fused_convolution_11,"",@"SHT_CUDA_INFO"
	.sectionflags	@""
	.align	4


	//----- nvinfo : EIATTR_CUDA_API_VERSION
	.align		4
        /*0000*/ 	.byte	0x04, 0x37
        /*0002*/ 	.short	(.L_9 - .L_8)
.L_8:
        /*0004*/ 	.word	0x0000007c


	//----- nvinfo : EIATTR_KPARAM_INFO
	.align		4
.L_9:
        /*0008*/ 	.byte	0x04, 0x17
        /*000a*/ 	.short	(.L_11 - .L_10)
.L_10:
        /*000c*/ 	.word	0x00000000
        /*0010*/ 	.short	0x0002
        /*0012*/ 	.short	0x0010
        /*0014*/ 	.byte	0x00, 0xf0, 0x11, 0x00


	//----- nvinfo : EIATTR_KPARAM_INFO
	.align		4
.L_11:
        /*0018*/ 	.byte	0x04, 0x17
        /*001a*/ 	.short	(.L_13 - .L_12)
.L_12:
        /*001c*/ 	.word	0x00000000
        /*0020*/ 	.short	0x0001
        /*0022*/ 	.short	0x0008
        /*0024*/ 	.byte	0x00, 0xf4, 0x21, 0x00


	//----- nvinfo : EIATTR_KPARAM_INFO
	.align		4
.L_13:
        /*0028*/ 	.byte	0x04, 0x17
        /*002a*/ 	.short	(.L_15 - .L_14)
.L_14:
        /*002c*/ 	.word	0x00000000
        /*0030*/ 	.short	0x0000
        /*0032*/ 	.short	0x0000
        /*0034*/ 	.byte	0x00, 0xf4, 0x21, 0x00


	//----- nvinfo : EIATTR_SPARSE_MMA_MASK
	.align		4
.L_15:
        /*0038*/ 	.byte	0x03, 0x50
        /*003a*/ 	.short	0x0000


	//----- nvinfo : EIATTR_MAXREG_COUNT
	.align		4
        /*003c*/ 	.byte	0x03, 0x1b
        /*003e*/ 	.short	0x00ff


	//----- nvinfo : EIATTR_EXIT_INSTR_OFFSETS
	.align		4
        /*0040*/ 	.byte	0x04, 0x1c
        /*0042*/ 	.short	(.L_17 - .L_16)


	//   ....[0]....
.L_16:
        /*0044*/ 	.word	0x00000160


	//   ....[1]....
        /*0048*/ 	.word	0x00000180


	//----- nvinfo : EIATTR_REQNTID
	.align		4
.L_17:
        /*004c*/ 	.byte	0x04, 0x10
        /*004e*/ 	.short	(.L_19 - .L_18)
.L_18:
        /*0050*/ 	.word	0x00000080
        /*0054*/ 	.word	0x00000001
        /*0058*/ 	.word	0x00000001


	//----- nvinfo : EIATTR_CBANK_PARAM_SIZE
	.align		4
.L_19:
        /*005c*/ 	.byte	0x03, 0x19
        /*005e*/ 	.short	0x0014


	//----- nvinfo : EIATTR_PARAM_CBANK
	.align		4
        /*0060*/ 	.byte	0x04, 0x0a
        /*0062*/ 	.short	(.L_21 - .L_20)
	.align		4
.L_20:
        /*0064*/ 	.word	index@(.nv.constant0.triton_poi_fused_convolution_11)
        /*0068*/ 	.short	0x0210
        /*006a*/ 	.short	0x0014


	//----- nvinfo : EIATTR_SW_WAR
	.align		4
.L_21:
        /*006c*/ 	.byte	0x04, 0x36
        /*006e*/ 	.short	(.L_23 - .L_22)
.L_22:
        /*0070*/ 	.word	0x00000008
.L_23:


//--------------------- .nv.callgraph             --------------------------
	.section	.nv.callgraph,"",@"SHT_CUDA_CALLGRAPH"
	.align	4
	.sectionentsize	8
	.align		4
        /*0000*/ 	.word	0x00000000
	.align		4
        /*0004*/ 	.word	0xffffffff
	.align		4
        /*0008*/ 	.word	0x00000000
	.align		4
        /*000c*/ 	.word	0xfffffffe
	.align		4
        /*0010*/ 	.word	0x00000000
	.align		4
        /*0014*/ 	.word	0xfffffffd
	.align		4
        /*0018*/ 	.word	0x00000000
	.align		4
        /*001c*/ 	.word	0xfffffffc


//--------------------- .text.triton_poi_fused_convolution_11 --------------------------
	.section	.text.triton_poi_fused_convolution_11,"ax",@progbits
	.align	128
        .global         triton_poi_fused_convolution_11
        .type           triton_poi_fused_convolution_11,@function
        .size           triton_poi_fused_convolution_11,(.L_x_1 - triton_poi_fused_convolution_11)
        .other          triton_poi_fused_convolution_11,@"STO_CUDA_ENTRY STV_DEFAULT"
triton_poi_fused_convolution_11:
.text.triton_poi_fused_convolution_11:
[----:B------:R-:W0:Y:S02]  /*0000*/  LDC R1, c[0x0][0x28] ;  /* 0x00000a00ff017b82 */ /* 0x000e240000000800 */
[----:B------:R-:W1:Y:S01]  /*0010*/  S2R R0, SR_TID.X ;  /* 0x0000000000007919 */ /* 0x000e620000002100 */
[----:B------:R-:W2:Y:S01]  /*0020*/  LDC.64 R2, c[0x0][0x210] ;  /* 0x00008400ff027b82 */ /* 0x000ea20000000a00 */
[----:B------:R-:W-:Y:S01]  /*0030*/  ULDC.64 UR4, c[0x0][0x208] ;  /* 0x0000820000047ab9 */ /* 0x000fe20000000a00 */
[----:B------:R-:W3:Y:S06]  /*0040*/  S2R R7, SR_CTAID.X ;  /* 0x0000000000077919 */ /* 0x000eec0000002500 */
[----:B------:R-:W4:Y:S01]  /*0050*/  LDC.64 R4, c[0x0][0x218] ;  /* 0x00008600ff047b82 */ /* 0x000f220000000a00 */
[----:B-1----:R-:W-:-:S04]  /*0060*/  SHF.L.U32 R0, R0, 0x1, RZ ;  /* 0x0000000100007819 */ /* 0x002fc800000006ff */
[----:B------:R-:W-:-:S04]  /*0070*/  LOP3.LUT R0, R0, 0xfe, RZ, 0xc0, !PT ;  /* 0x000000fe00007812 */ /* 0x000fc800078ec0ff */
[----:B---3--:R-:W-:-:S04]  /*0080*/  LEA R7, R7, R0, 0x8 ;  /* 0x0000000007077211 */ /* 0x008fc800078e40ff */
[C---:B------:R-:W-:Y:S01]  /*0090*/  ISETP.GE.AND P0, PT, R7.reuse, 0x180, PT ;  /* 0x000001800700780c */ /* 0x040fe20003f06270 */
[----:B------:R-:W-:-:S04]  /*00a0*/  IMAD.HI R0, R7, 0x2aaaaaab, RZ ;  /* 0x2aaaaaab07007827 */ /* 0x000fc800078e02ff */
[----:B--2---:R-:W-:Y:S01]  /*00b0*/  IMAD.WIDE R2, R7, 0x4, R2 ;  /* 0x0000000407027825 */ /* 0x004fe200078e0202 */
[----:B------:R-:W-:-:S04]  /*00c0*/  SHF.R.U32.HI R9, RZ, 0x1f, R0 ;  /* 0x0000001fff097819 */ /* 0x000fc80000011600 */
[----:B------:R-:W-:-:S05]  /*00d0*/  LEA.HI R0, R0, R9, RZ, 0x1e ;  /* 0x0000000900007211 */ /* 0x000fca00078ff0ff */
[----:B------:R-:W-:Y:S01]  /*00e0*/  IMAD R9, R0, -0x18, R7 ;  /* 0xffffffe800097824 */ /* 0x000fe200078e0207 */
[----:B------:R-:W-:-:S03]  /*00f0*/  CS2R R6, SRZ ;  /* 0x0000000000067805 */ /* 0x000fc6000001ff00 */
[----:B----4-:R-:W-:Y:S01]  /*0100*/  IMAD.WIDE R4, R9, 0x4, R4 ;  /* 0x0000000409047825 */ /* 0x010fe200078e0204 */
[----:B------:R-:W-:Y:S02]  /*0110*/  CS2R R8, SRZ ;  /* 0x0000000000087805 */ /* 0x000fe4000001ff00 */
[----:B------:R-:W2:Y:S04]  /*0120*/  @!P0 LDG.E.64 R6, desc[UR4][R2.64] ;  /* 0x0000000402068981 */ /* 0x000ea8000c1e1b00 */
[----:B------:R-:W2:Y:S02]  /*0130*/  @!P0 LDG.E.EL.64 R8, desc[UR4][R4.64] ;  /* 0x0000000404088981 */ /* 0x000ea4000c2e1b00 */
[----:B--2---:R-:W-:Y:S01]  /*0140*/  FADD R6, R8, R6 ;  /* 0x0000000608067221 */ /* 0x004fe20000000000 */
[----:B------:R-:W-:Y:S01]  /*0150*/  FADD R7, R9, R7 ;  /* 0x0000000709077221 */ /* 0x000fe20000000000 */
[----:B------:R-:W-:Y:S06]  /*0160*/  @P0 EXIT ;  /* 0x000000000000094d */ /* 0x000fec0003800000 */
[----:B------:R-:W-:Y:S01]  /*0170*/  STG.E.64 desc[UR4][R2.64], R6 ;  /* 0x0000000602007986 */ /* 0x000fe2000c101b04 */
[----:B------:R-:W-:Y:S05]  /*0180*/  EXIT ;  /* 0x000000000000794d */ /* 0x000fea0003800000 */
.L_x_0:
[----:B------:R-:W-:-:S00]  /*0190*/  BRA `(.L_x_0) ;  /* 0xfffffffc00fc7947 */ /* 0x000fc0000383ffff */
[----:B------:R-:W-:-:S00]  /*01a0*/  NOP ;  /* 0x0000000000007918 */ /* 0x000fc00000000000 */
        /* <DEDUP_REMOVED lines=13> */
.L_x_1:


//--------------------- .nv.constant0.triton_poi_fused_convolution_11 --------------------------
	.section	.nv.constant0.triton_poi_fused_convolution_11,"a",@progbits
	.sectionflags	@""
	.align	4
.nv.constant0.triton_poi_fused_convolution_11:
	.zero		548
